//
// Generated by NVIDIA NVVM Compiler
//
// Compiler Build ID: CL-36424714
// Cuda compilation tools, release 13.0, V13.0.88
// Based on NVVM 20.0.0
//

.version 9.0
.target sm_100
.address_size 64

	// .globl	_Z11test_approxf
.extern .func  (.param .b32 func_retval0) vprintf
(
	.param .b64 vprintf_param_0,
	.param .b64 vprintf_param_1
)
;
.global .align 1 .b8 $str[9] = {100, 105, 118, 58, 32, 37, 102, 10};
.global .align 1 .b8 $str$1[16] = {116, 97, 110, 95, 97, 112, 112, 114, 111, 120, 58, 32, 37, 102, 10};
.global .align 1 .b8 $str$2[12] = {115, 113, 114, 116, 95, 100, 58, 32, 37, 102, 10};
.global .align 1 .b8 $str$3[11] = {115, 109, 97, 108, 108, 58, 32, 37, 102, 10};
.global .align 1 .b8 $str$4[11] = {115, 109, 97, 108, 108, 58, 32, 37, 97, 10};
.global .align 1 .b8 $str$5[7] = {102, 58, 32, 37, 102, 10};
.global .align 1 .b8 $str$6[7] = {102, 58, 32, 37, 97, 10};
.global .align 1 .b8 $str$7[16] = {102, 32, 43, 32, 115, 109, 97, 108, 108, 58, 32, 37, 50, 97, 10};
.global .align 1 .b8 $str$8[11] = {97, 32, 43, 32, 102, 58, 32, 37, 102, 10};
.global .align 4 .b8 __cudart_i2opi_f[24] = {65, 144, 67, 60, 153, 149, 98, 219, 192, 221, 52, 245, 209, 87, 39, 252, 41, 21, 68, 78, 110, 131, 249, 162};

.visible .entry _Z11test_approxf(
	.param .f32 _Z11test_approxf_param_0
)
{
	.local .align 8 .b8 	__local_depot0[40];
	.reg .b64 	%SP;
	.reg .b64 	%SPL;
	.reg .pred 	%p<9>;
	.reg .b32 	%r<45>;
	.reg .b32 	%f<30>;
	.reg .b64 	%rd<29>;
	.reg .b64 	%fd<6>;

	mov.u64 	%SPL, __local_depot0;
	cvta.local.u64 	%SP, %SPL;
	ld.param.f32 	%f6, [_Z11test_approxf_param_0];
	add.u64 	%rd1, %SPL, 0;
	mul.f32 	%f7, %f6, 0f3F22F983;
	cvt.rni.s32.f32 	%r44, %f7;
	cvt.rn.f32.s32 	%f8, %r44;
	fma.rn.f32 	%f9, %f8, 0fBFC90FDA, %f6;
	fma.rn.f32 	%f10, %f8, 0fB3A22168, %f9;
	fma.rn.f32 	%f29, %f8, 0fA7C234C5, %f10;
	abs.f32 	%f2, %f6;
	setp.ltu.f32 	%p1, %f2, 0f47CE4780;
	@%p1 bra 	$L__BB0_8;
	setp.neu.f32 	%p2, %f2, 0f7F800000;
	@%p2 bra 	$L__BB0_3;
	mov.f32 	%f13, 0f00000000;
	mul.rn.f32 	%f29, %f6, %f13;
	mov.b32 	%r44, 0;
	bra.uni 	$L__BB0_8;
$L__BB0_3:
	mov.b32 	%r2, %f6;
	shl.b32 	%r16, %r2, 8;
	or.b32  	%r3, %r16, -2147483648;
	mov.b64 	%rd28, 0;
	mov.b32 	%r41, 0;
	mov.u64 	%rd26, __cudart_i2opi_f;
	mov.u64 	%rd27, %rd1;
$L__BB0_4:
	.pragma "nounroll";
	ld.global.nc.u32 	%r17, [%rd26];
	mad.wide.u32 	%rd12, %r17, %r3, %rd28;
	shr.u64 	%rd28, %rd12, 32;
	st.local.u32 	[%rd27], %rd12;
	add.s32 	%r41, %r41, 1;
	add.s64 	%rd27, %rd27, 4;
	add.s64 	%rd26, %rd26, 4;
	setp.ne.s32 	%p3, %r41, 6;
	@%p3 bra 	$L__BB0_4;
	shr.u32 	%r18, %r2, 23;
	st.local.u32 	[%rd1+24], %rd28;
	and.b32  	%r6, %r18, 31;
	and.b32  	%r19, %r18, 224;
	add.s32 	%r20, %r19, -128;
	shr.u32 	%r21, %r20, 5;
	mul.wide.u32 	%rd13, %r21, 4;
	sub.s64 	%rd8, %rd1, %rd13;
	ld.local.u32 	%r42, [%rd8+24];
	ld.local.u32 	%r43, [%rd8+20];
	setp.eq.s32 	%p4, %r6, 0;
	@%p4 bra 	$L__BB0_7;
	shf.l.wrap.b32 	%r42, %r43, %r42, %r6;
	ld.local.u32 	%r22, [%rd8+16];
	shf.l.wrap.b32 	%r43, %r22, %r43, %r6;
$L__BB0_7:
	shr.u32 	%r23, %r42, 30;
	shf.l.wrap.b32 	%r24, %r43, %r42, 2;
	shl.b32 	%r25, %r43, 2;
	shr.u32 	%r26, %r24, 31;
	add.s32 	%r27, %r26, %r23;
	neg.s32 	%r28, %r27;
	setp.lt.s32 	%p5, %r2, 0;
	selp.b32 	%r44, %r28, %r27, %p5;
	xor.b32  	%r29, %r24, %r2;
	shr.s32 	%r30, %r24, 31;
	xor.b32  	%r31, %r30, %r24;
	xor.b32  	%r32, %r30, %r25;
	cvt.u64.u32 	%rd14, %r31;
	shl.b64 	%rd15, %rd14, 32;
	cvt.u64.u32 	%rd16, %r32;
	or.b64  	%rd17, %rd15, %rd16;
	cvt.rn.f64.s64 	%fd1, %rd17;
	mul.f64 	%fd2, %fd1, 0d3BF921FB54442D19;
	cvt.rn.f32.f64 	%f11, %fd2;
	neg.f32 	%f12, %f11;
	setp.lt.s32 	%p6, %r29, 0;
	selp.f32 	%f29, %f12, %f11, %p6;
$L__BB0_8:
	sqrt.rn.f32 	%f14, %f6;
	add.u64 	%rd18, %SP, 32;
	add.u64 	%rd19, %SPL, 32;
	mul.f32 	%f15, %f29, %f29;
	fma.rn.f32 	%f16, %f15, 0f3C190000, 0f3B560000;
	fma.rn.f32 	%f17, %f16, %f15, 0f3CC70000;
	fma.rn.f32 	%f18, %f17, %f15, 0f3D5B0000;
	fma.rn.f32 	%f19, %f18, %f15, 0f3E089438;
	fma.rn.f32 	%f20, %f19, %f15, 0f3EAAAA88;
	mul.rn.f32 	%f21, %f15, %f29;
	fma.rn.f32 	%f22, %f20, %f21, %f29;
	abs.f32 	%f23, %f29;
	setp.eq.f32 	%p7, %f23, 0f3A00B43C;
	selp.f32 	%f24, %f29, %f22, %p7;
	and.b32  	%r34, %r44, 1;
	setp.eq.b32 	%p8, %r34, 1;
	neg.f32 	%f25, %f24;
	rcp.approx.ftz.f32 	%f26, %f25;
	selp.f32 	%f27, %f26, %f24, %p8;
	cvt.f64.f32 	%fd3, %f14;
	div.rn.f32 	%f28, %f6, %f14;
	cvt.f64.f32 	%fd4, %f28;
	st.local.f64 	[%rd19], %fd4;
	mov.u64 	%rd20, $str;
	cvta.global.u64 	%rd21, %rd20;
	{ // callseq 0, 0
	.param .b64 param0;
	st.param.b64 	[param0], %rd21;
	.param .b64 param1;
	st.param.b64 	[param1], %rd18;
	.param .b32 retval0;
	call.uni (retval0), 
	vprintf, 
	(
	param0, 
	param1
	);
	ld.param.b32 	%r35, [retval0];
	} // callseq 0
	cvt.f64.f32 	%fd5, %f27;
	st.local.f64 	[%rd19], %fd5;
	mov.u64 	%rd22, $str$1;
	cvta.global.u64 	%rd23, %rd22;
	{ // callseq 1, 0
	.param .b64 param0;
	st.param.b64 	[param0], %rd23;
	.param .b64 param1;
	st.param.b64 	[param1], %rd18;
	.param .b32 retval0;
	call.uni (retval0), 
	vprintf, 
	(
	param0, 
	param1
	);
	ld.param.b32 	%r37, [retval0];
	} // callseq 1
	st.local.f64 	[%rd19], %fd3;
	mov.u64 	%rd24, $str$2;
	cvta.global.u64 	%rd25, %rd24;
	{ // callseq 2, 0
	.param .b64 param0;
	st.param.b64 	[param0], %rd25;
	.param .b64 param1;
	st.param.b64 	[param1], %rd18;
	.param .b32 retval0;
	call.uni (retval0), 
	vprintf, 
	(
	param0, 
	param1
	);
	ld.param.b32 	%r39, [retval0];
	} // callseq 2
	ret;

}
	// .globl	_Z8test_ftzf
.visible .entry _Z8test_ftzf(
	.param .f32 _Z8test_ftzf_param_0
)
{
	.local .align 8 .b8 	__local_depot1[8];
	.reg .b64 	%SP;
	.reg .b64 	%SPL;
	.reg .b32 	%r<13>;
	.reg .b32 	%f<4>;
	.reg .b64 	%rd<16>;
	.reg .b64 	%fd<3>;

	mov.u64 	%SPL, __local_depot1;
	cvta.local.u64 	%SP, %SPL;
	ld.param.f32 	%f1, [_Z8test_ftzf_param_0];
	add.u64 	%rd1, %SP, 0;
	add.u64 	%rd2, %SPL, 0;
	mov.b64 	%rd3, 4022524523843682304;
	st.local.u64 	[%rd2], %rd3;
	mov.u64 	%rd4, $str$3;
	cvta.global.u64 	%rd5, %rd4;
	{ // callseq 3, 0
	.param .b64 param0;
	st.param.b64 	[param0], %rd5;
	.param .b64 param1;
	st.param.b64 	[param1], %rd1;
	.param .b32 retval0;
	call.uni (retval0), 
	vprintf, 
	(
	param0, 
	param1
	);
	ld.param.b32 	%r1, [retval0];
	} // callseq 3
	st.local.u64 	[%rd2], %rd3;
	mov.u64 	%rd6, $str$4;
	cvta.global.u64 	%rd7, %rd6;
	{ // callseq 4, 0
	.param .b64 param0;
	st.param.b64 	[param0], %rd7;
	.param .b64 param1;
	st.param.b64 	[param1], %rd1;
	.param .b32 retval0;
	call.uni (retval0), 
	vprintf, 
	(
	param0, 
	param1
	);
	ld.param.b32 	%r3, [retval0];
	} // callseq 4
	add.f32 	%f2, %f1, 0f0009705F;
	cvt.f64.f32 	%fd1, %f2;
	st.local.f64 	[%rd2], %fd1;
	mov.u64 	%rd8, $str$5;
	cvta.global.u64 	%rd9, %rd8;
	{ // callseq 5, 0
	.param .b64 param0;
	st.param.b64 	[param0], %rd9;
	.param .b64 param1;
	st.param.b64 	[param1], %rd1;
	.param .b32 retval0;
	call.uni (retval0), 
	vprintf, 
	(
	param0, 
	param1
	);
	ld.param.b32 	%r5, [retval0];
	} // callseq 5
	st.local.f64 	[%rd2], %fd1;
	mov.u64 	%rd10, $str$6;
	cvta.global.u64 	%rd11, %rd10;
	{ // callseq 6, 0
	.param .b64 param0;
	st.param.b64 	[param0], %rd11;
	.param .b64 param1;
	st.param.b64 	[param1], %rd1;
	.param .b32 retval0;
	call.uni (retval0), 
	vprintf, 
	(
	param0, 
	param1
	);
	ld.param.b32 	%r7, [retval0];
	} // callseq 6
	st.local.f64 	[%rd2], %fd1;
	mov.u64 	%rd12, $str$7;
	cvta.global.u64 	%rd13, %rd12;
	{ // callseq 7, 0
	.param .b64 param0;
	st.param.b64 	[param0], %rd13;
	.param .b64 param1;
	st.param.b64 	[param1], %rd1;
	.param .b32 retval0;
	call.uni (retval0), 
	vprintf, 
	(
	param0, 
	param1
	);
	ld.param.b32 	%r9, [retval0];
	} // callseq 7
	add.f32 	%f3, %f2, 0f3599B2B6;
	cvt.f64.f32 	%fd2, %f3;
	st.local.f64 	[%rd2], %fd2;
	mov.u64 	%rd14, $str$8;
	cvta.global.u64 	%rd15, %rd14;
	{ // callseq 8, 0
	.param .b64 param0;
	st.param.b64 	[param0], %rd15;
	.param .b64 param1;
	st.param.b64 	[param1], %rd1;
	.param .b32 retval0;
	call.uni (retval0), 
	vprintf, 
	(
	param0, 
	param1
	);
	ld.param.b32 	%r11, [retval0];
	} // callseq 8
	ret;

}


// ===== COMPILED SASS (sm_100) =====

	.target	sm_100

	.elftype	@"ET_EXEC"


//--------------------- .note.nv.tkinfo           --------------------------
	.section	.note.nv.tkinfo,"",@"SHT_NOTE"
	.sectionflags	@"SHF_NOTE_NV_TKINFO"
	.tkinfo
        /*0018*/ 	.word	0x00000002
        /*0030*/ 	.string	""
        /*0030*/ 	.string	"ptxas"
        /*0030*/ 	.string	"Cuda compilation tools, release 13.0, V13.0.88"
        /*0030*/ 	.string	"Build cuda_13.0.r13.0/compiler.36424714_0"
        /*0030*/ 	.string	"-arch sm_100 -m 64 "



//--------------------- .note.nv.cuinfo           --------------------------
	.section	.note.nv.cuinfo,"",@"SHT_NOTE"
	.sectionflags	@"SHF_NOTE_NV_CUINFO"
        /*0018*/ 	.short	0x0002
        /*001a*/ 	.short	0x0064
        /*001c*/ 	.short	0x0082
	.zero		2


//--------------------- .nv.info                  --------------------------
	.section	.nv.info,"",@"SHT_CUDA_INFO"
	.align	4


	//----- nvinfo : EIATTR_REGCOUNT
	.align		4
        /*0000*/ 	.byte	0x04, 0x2f
        /*0002*/ 	.short	(.L_11 - .L_10)
	.align		4
.L_10:
        /*0004*/ 	.word	index@(_Z11test_approxf)
        /*0008*/ 	.word	0x0000001a


	//----- nvinfo : EIATTR_FRAME_SIZE
	.align		4
.L_11:
        /*000c*/ 	.byte	0x04, 0x11
        /*000e*/ 	.short	(.L_13 - .L_12)
	.align		4
.L_12:
        /*0010*/ 	.word	index@($__internal_1_$__cuda_sm3x_div_rn_noftz_f32_slowpath)
        /*0014*/ 	.word	0x00000028


	//----- nvinfo : EIATTR_FRAME_SIZE
	.align		4
.L_13:
        /*0018*/ 	.byte	0x04, 0x11
        /*001a*/ 	.short	(.L_15 - .L_14)
	.align		4
.L_14:
        /*001c*/ 	.word	index@($__internal_0_$__cuda_sm20_sqrt_rn_f32_slowpath)
        /*0020*/ 	.word	0x00000028


	//----- nvinfo : EIATTR_FRAME_SIZE
	.align		4
.L_15:
        /*0024*/ 	.byte	0x04, 0x11
        /*0026*/ 	.short	(.L_17 - .L_16)
	.align		4
.L_16:
        /*0028*/ 	.word	index@(_Z11test_approxf)
        /*002c*/ 	.word	0x00000028


	//----- nvinfo : EIATTR_REGCOUNT
	.align		4
.L_17:
        /*0030*/ 	.byte	0x04, 0x2f
        /*0032*/ 	.short	(.L_19 - .L_18)
	.align		4
.L_18:
        /*0034*/ 	.word	index@(_Z8test_ftzf)
        /*0038*/ 	.word	0x0000001a


	//----- nvinfo : EIATTR_FRAME_SIZE
	.align		4
.L_19:
        /*003c*/ 	.byte	0x04, 0x11
        /*003e*/ 	.short	(.L_21 - .L_20)
	.align		4
.L_20:
        /*0040*/ 	.word	index@(_Z8test_ftzf)
        /*0044*/ 	.word	0x00000008


	//----- nvinfo : EIATTR_MIN_STACK_SIZE
	.align		4
.L_21:
        /*0048*/ 	.byte	0x04, 0x12
        /*004a*/ 	.short	(.L_23 - .L_22)
	.align		4
.L_22:
        /*004c*/ 	.word	index@(_Z8test_ftzf)
        /*0050*/ 	.word	0x00000008


	//----- nvinfo : EIATTR_MIN_STACK_SIZE
	.align		4
.L_23:
        /*0054*/ 	.byte	0x04, 0x12
        /*0056*/ 	.short	(.L_25 - .L_24)
	.align		4
.L_24:
        /*0058*/ 	.word	index@(_Z11test_approxf)
        /*005c*/ 	.word	0x00000028
.L_25:


//--------------------- .nv.compat                --------------------------
	.section	.nv.compat,"",@"SHT_CUDA_COMPAT_INFO"
	.align	4
        /*0000*/ 	.byte	0x02, 0x09, 0x00, 0x00, 0x02, 0x02, 0x01, 0x00, 0x02, 0x05, 0x05, 0x00, 0x03, 0x07, 0x01, 0x01
        /*0010*/ 	.byte	0x02, 0x03, 0x00, 0x00, 0x02, 0x06, 0x01, 0x00, 0x04, 0x0b, 0x08, 0x00, 0x01, 0x00, 0x00, 0x00
        /*0020*/ 	.byte	0x00, 0x00, 0x00, 0x00


//--------------------- .nv.info._Z8test_ftzf     --------------------------
	.section	.nv.info._Z8test_ftzf,"",@"SHT_CUDA_INFO"
	.sectionflags	@""
	.align	4


	//----- nvinfo : EIATTR_CUDA_API_VERSION
	.align		4
        /*0000*/ 	.byte	0x04, 0x37
        /*0002*/ 	.short	(.L_27 - .L_26)
.L_26:
        /*0004*/ 	.word	0x00000082


	//----- nvinfo : EIATTR_KPARAM_INFO
	.align		4
.L_27:
        /*0008*/ 	.byte	0x04, 0x17
        /*000a*/ 	.short	(.L_29 - .L_28)
.L_28:
        /*000c*/ 	.word	0x00000000
        /*0010*/ 	.short	0x0000
        /*0012*/ 	.short	0x0000
        /*0014*/ 	.byte	0x00, 0xf0, 0x11, 0x00


	//----- nvinfo : EIATTR_SPARSE_MMA_MASK
	.align		4
.L_29:
        /*0018*/ 	.byte	0x03, 0x50
        /*001a*/ 	.short	0x0000


	//----- nvinfo : EIATTR_MAXREG_COUNT
	.align		4
        /*001c*/ 	.byte	0x03, 0x1b
        /*001e*/ 	.short	0x00ff


	//----- nvinfo : EIATTR_EXTERNS
	.align		4
        /*0020*/ 	.byte	0x04, 0x0f
        /*0022*/ 	.short	(.L_31 - .L_30)


	//   ....[0]....
	.align		4
.L_30:
        /*0024*/ 	.word	index@(vprintf)


	//----- nvinfo : EIATTR_MERCURY_ISA_VERSION
	.align		4
.L_31:
        /*0028*/ 	.byte	0x03, 0x5f
        /*002a*/ 	.short	0x0101


	//----- nvinfo : EIATTR_VRC_CTA_INIT_COUNT
	.align		4
        /*002c*/ 	.byte	0x02, 0x4a
	.zero		1
	.zero		1


	//----- nvinfo : EIATTR_SYSCALL_OFFSETS
	.align		4
        /*0030*/ 	.byte	0x04, 0x46
        /*0032*/ 	.short	(.L_33 - .L_32)


	//   ....[0]....
.L_32:
        /*0034*/ 	.word	0x00000110


	//   ....[1]....
        /*0038*/ 	.word	0x000001c0


	//   ....[2]....
        /*003c*/ 	.word	0x00000280


	//   ....[3]....
        /*0040*/ 	.word	0x00000310


	//   ....[4]....
        /*0044*/ 	.word	0x000003a0


	//   ....[5]....
        /*0048*/ 	.word	0x00000450


	//----- nvinfo : EIATTR_EXIT_INSTR_OFFSETS
	.align		4
.L_33:
        /*004c*/ 	.byte	0x04, 0x1c
        /*004e*/ 	.short	(.L_35 - .L_34)


	//   ....[0]....
.L_34:
        /*0050*/ 	.word	0x00000460


	//----- nvinfo : EIATTR_CBANK_PARAM_SIZE
	.align		4
.L_35:
        /*0054*/ 	.byte	0x03, 0x19
        /*0056*/ 	.short	0x0004


	//----- nvinfo : EIATTR_PARAM_CBANK
	.align		4
        /*0058*/ 	.byte	0x04, 0x0a
        /*005a*/ 	.short	(.L_37 - .L_36)
	.align		4
.L_36:
        /*005c*/ 	.word	index@(.nv.constant0._Z8test_ftzf)
        /*0060*/ 	.short	0x0380
        /*0062*/ 	.short	0x0004


	//----- nvinfo : EIATTR_SW_WAR
	.align		4
.L_37:
        /*0064*/ 	.byte	0x04, 0x36
        /*0066*/ 	.short	(.L_39 - .L_38)
.L_38:
        /*0068*/ 	.word	0x00000008
.L_39:


//--------------------- .nv.info._Z11test_approxf --------------------------
	.section	.nv.info._Z11test_approxf,"",@"SHT_CUDA_INFO"
	.sectionflags	@""
	.align	4


	//----- nvinfo : EIATTR_CUDA_API_VERSION
	.align		4
        /*0000*/ 	.byte	0x04, 0x37
        /*0002*/ 	.short	(.L_41 - .L_40)
.L_40:
        /*0004*/ 	.word	0x00000082


	//----- nvinfo : EIATTR_KPARAM_INFO
	.align		4
.L_41:
        /*0008*/ 	.byte	0x04, 0x17
        /*000a*/ 	.short	(.L_43 - .L_42)
.L_42:
        /*000c*/ 	.word	0x00000000
        /*0010*/ 	.short	0x0000
        /*0012*/ 	.short	0x0000
        /*0014*/ 	.byte	0x00, 0xf0, 0x11, 0x00


	//----- nvinfo : EIATTR_SPARSE_MMA_MASK
	.align		4
.L_43:
        /*0018*/ 	.byte	0x03, 0x50
        /*001a*/ 	.short	0x0000


	//----- nvinfo : EIATTR_MAXREG_COUNT
	.align		4
        /*001c*/ 	.byte	0x03, 0x1b
        /*001e*/ 	.short	0x00ff


	//----- nvinfo : EIATTR_EXTERNS
	.align		4
        /*0020*/ 	.byte	0x04, 0x0f
        /*0022*/ 	.short	(.L_45 - .L_44)


	//   ....[0]....
	.align		4
.L_44:
        /*0024*/ 	.word	index@(vprintf)


	//----- nvinfo : EIATTR_MERCURY_ISA_VERSION
	.align		4
.L_45:
        /*0028*/ 	.byte	0x03, 0x5f
        /*002a*/ 	.short	0x0101


	//----- nvinfo : EIATTR_VRC_CTA_INIT_COUNT
	.align		4
        /*002c*/ 	.byte	0x02, 0x4a
	.zero		1
	.zero		1


	//----- nvinfo : EIATTR_SYSCALL_OFFSETS
	.align		4
        /*0030*/ 	.byte	0x04, 0x46
        /*0032*/ 	.short	(.L_47 - .L_46)


	//   ....[0]....
.L_46:
        /*0034*/ 	.word	0x00000780


	//   ....[1]....
        /*0038*/ 	.word	0x00000820


	//   ....[2]....
        /*003c*/ 	.word	0x000008b0


	//----- nvinfo : EIATTR_EXIT_INSTR_OFFSETS
	.align		4
.L_47:
        /*0040*/ 	.byte	0x04, 0x1c
        /*0042*/ 	.short	(.L_49 - .L_48)


	//   ....[0]....
.L_48:
        /*0044*/ 	.word	0x000008c0


	//----- nvinfo : EIATTR_CRS_STACK_SIZE
	.align		4
.L_49:
        /*0048*/ 	.byte	0x04, 0x1e
        /*004a*/ 	.short	(.L_51 - .L_50)
.L_50:
        /*004c*/ 	.word	0x00000000


	//----- nvinfo : EIATTR_CBANK_PARAM_SIZE
	.align		4
.L_51:
        /*0050*/ 	.byte	0x03, 0x19
        /*0052*/ 	.short	0x0004


	//----- nvinfo : EIATTR_PARAM_CBANK
	.align		4
        /*0054*/ 	.byte	0x04, 0x0a
        /*0056*/ 	.short	(.L_53 - .L_52)
	.align		4
.L_52:
        /*0058*/ 	.word	index@(.nv.constant0._Z11test_approxf)
        /*005c*/ 	.short	0x0380
        /*005e*/ 	.short	0x0004


	//----- nvinfo : EIATTR_SW_WAR
	.align		4
.L_53:
        /*0060*/ 	.byte	0x04, 0x36
        /*0062*/ 	.short	(.L_55 - .L_54)
.L_54:
        /*0064*/ 	.word	0x00000008
.L_55:


//--------------------- .nv.callgraph             --------------------------
	.section	.nv.callgraph,"",@"SHT_CUDA_CALLGRAPH"
	.align	4
	.sectionentsize	8
	.align		4
        /*0000*/ 	.word	0x00000000
	.align		4
        /*0004*/ 	.word	0xffffffff
	.align		4
        /*0008*/ 	.word	index@(_Z8test_ftzf)
	.align		4
        /*000c*/ 	.word	index@(vprintf)
	.align		4
        /*0010*/ 	.word	index@(_Z11test_approxf)
	.align		4
        /*0014*/ 	.word	index@(vprintf)
	.align		4
        /*0018*/ 	.word	0x00000000
	.align		4
        /*001c*/ 	.word	0xfffffffe
	.align		4
        /*0020*/ 	.word	0x00000000
	.align		4
        /*0024*/ 	.word	0xfffffffd
	.align		4
        /*0028*/ 	.word	0x00000000
	.align		4
        /*002c*/ 	.word	0xfffffffc


//--------------------- .nv.constant4             --------------------------
	.section	.nv.constant4,"a",@progbits
	.align	8
	.align		8
.nv.constant4:
        /*0000*/ 	.dword	vprintf
	.align		8
        /*0008*/ 	.dword	$str
	.align		8
        /*0010*/ 	.dword	$str$1
	.align		8
        /*0018*/ 	.dword	$str$2
	.align		8
        /*0020*/ 	.dword	$str$3
	.align		8
        /*0028*/ 	.dword	$str$4
	.align		8
        /*0030*/ 	.dword	$str$5
	.align		8
        /*0038*/ 	.dword	$str$6
	.align		8
        /*0040*/ 	.dword	$str$7
	.align		8
        /*0048*/ 	.dword	$str$8
	.align		8
        /*0050*/ 	.dword	__cudart_i2opi_f


//--------------------- .text._Z8test_ftzf        --------------------------
	.section	.text._Z8test_ftzf,"ax",@progbits
	.align	128
        .global         _Z8test_ftzf
        .type           _Z8test_ftzf,@function
        .size           _Z8test_ftzf,(.L_x_27 - _Z8test_ftzf)
        .other          _Z8test_ftzf,@"STO_CUDA_ENTRY STV_DEFAULT"
_Z8test_ftzf:
.text._Z8test_ftzf:
[----:B------:R-:W0:Y:S01]  /*0000*/  LDC R1, c[0x0][0x37c] ;  /* 0x0000df00ff017b82 */ /* 0x000e220000000800 */
[----:B------:R-:W1:Y:S01]  /*0010*/  LDCU UR4, c[0x0][0x2f8] ;  /* 0x00005f00ff0477ac */ /* 0x000e620008000800 */
[----:B------:R-:W-:Y:S02]  /*0020*/  HFMA2 R11, -RZ, RZ, 0.48876953125, -607 ;  /* 0x37d2e0beff0b7431 */ /* 0x000fe400000001ff */
[----:B0-----:R-:W-:Y:S01]  /*0030*/  VIADD R1, R1, 0xfffffff8 ;  /* 0xfffffff801017836 */ /* 0x001fe20000000000 */
[----:B------:R-:W-:Y:S01]  /*0040*/  MOV R2, 0x0 ;  /* 0x0000000000027802 */ /* 0x000fe20000000f00 */
[----:B------:R-:W-:Y:S01]  /*0050*/  IMAD.MOV.U32 R10, RZ, RZ, 0x0 ;  /* 0x00000000ff0a7424 */ /* 0x000fe200078e00ff */
[----:B------:R-:W0:Y:S02]  /*0060*/  LDCU UR5, c[0x0][0x2fc] ;  /* 0x00005f80ff0577ac */ /* 0x000e240008000800 */
[----:B------:R2:W3:Y:S02]  /*0070*/  LDC.64 R8, c[0x4][R2] ;  /* 0x0100000002087b82 */ /* 0x0004e40000000a00 */
[----:B------:R2:W-:Y:S01]  /*0080*/  STL.64 [R1], R10 ;  /* 0x0000000a01007387 */ /* 0x0005e20000100a00 */
[----:B------:R-:W4:Y:S01]  /*0090*/  LDCU.64 UR6, c[0x4][0x20] ;  /* 0x01000400ff0677ac */ /* 0x000f220008000a00 */
[----:B-1----:R-:W-:-:S05]  /*00a0*/  IADD3 R18, P0, PT, R1, UR4, RZ ;  /* 0x0000000401127c10 */ /* 0x002fca000ff1e0ff */
[----:B0-----:R-:W-:Y:S02]  /*00b0*/  IMAD.X R19, RZ, RZ, UR5, P0 ;  /* 0x00000005ff137e24 */ /* 0x001fe400080e06ff */
[----:B------:R-:W-:Y:S02]  /*00c0*/  IMAD.MOV.U32 R6, RZ, RZ, R18 ;  /* 0x000000ffff067224 */ /* 0x000fe400078e0012 */
[----:B------:R-:W-:Y:S01]  /*00d0*/  IMAD.MOV.U32 R7, RZ, RZ, R19 ;  /* 0x000000ffff077224 */ /* 0x000fe200078e0013 */
[----:B----4-:R-:W-:Y:S01]  /*00e0*/  MOV R5, UR7 ;  /* 0x0000000700057c02 */ /* 0x010fe20008000f00 */
[----:B--2---:R-:W-:-:S07]  /*00f0*/  IMAD.U32 R4, RZ, RZ, UR6 ;  /* 0x00000006ff047e24 */ /* 0x004fce000f8e00ff */
[----:B------:R-:W-:-:S07]  /*0100*/  LEPC R20, `(.L_x_0) ;  /* 0x000000001014794e */ /* 0x000fce0000000000 */
[----:B---3--:R-:W-:Y:S05]  /*0110*/  CALL.ABS.NOINC R8 ;  /* 0x0000000008007343 */ /* 0x008fea0003c00000 */
.L_x_0:
[----:B------:R-:W-:Y:S02]  /*0120*/  HFMA2 R8, -RZ, RZ, 0, 0 ;  /* 0x00000000ff087431 */ /* 0x000fe400000001ff */
[----:B------:R-:W-:Y:S01]  /*0130*/  IMAD.MOV.U32 R9, RZ, RZ, 0x37d2e0be ;  /* 0x37d2e0beff097424 */ /* 0x000fe200078e00ff */
[----:B------:R0:W1:Y:S01]  /*0140*/  LDC.64 R10, c[0x4][R2] ;  /* 0x01000000020a7b82 */ /* 0x0000620000000a00 */
[----:B------:R-:W2:Y:S01]  /*0150*/  LDCU.64 UR4, c[0x4][0x28] ;  /* 0x01000500ff0477ac */ /* 0x000ea20008000a00 */
[----:B------:R-:W-:Y:S01]  /*0160*/  IMAD.MOV.U32 R6, RZ, RZ, R18 ;  /* 0x000000ffff067224 */ /* 0x000fe200078e0012 */
[----:B------:R-:W-:Y:S01]  /*0170*/  MOV R7, R19 ;  /* 0x0000001300077202 */ /* 0x000fe20000000f00 */
[----:B------:R0:W-:Y:S01]  /*0180*/  STL.64 [R1], R8 ;  /* 0x0000000801007387 */ /* 0x0001e20000100a00 */
[----:B--2---:R-:W-:Y:S01]  /*0190*/  IMAD.U32 R4, RZ, RZ, UR4 ;  /* 0x00000004ff047e24 */ /* 0x004fe2000f8e00ff */
[----:B0-----:R-:W-:-:S07]  /*01a0*/  MOV R5, UR5 ;  /* 0x0000000500057c02 */ /* 0x001fce0008000f00 */
[----:B------:R-:W-:-:S07]  /*01b0*/  LEPC R20, `(.L_x_1) ;  /* 0x000000001014794e */ /* 0x000fce0000000000 */
[----:B-1----:R-:W-:Y:S05]  /*01c0*/  CALL.ABS.NOINC R10 ;  /* 0x000000000a007343 */ /* 0x002fea0003c00000 */
.L_x_1:
[----:B------:R-:W0:Y:S01]  /*01d0*/  LDC R22, c[0x0][0x380] ;  /* 0x0000e000ff167b82 */ /* 0x000e220000000800 */
[----:B------:R-:W1:Y:S01]  /*01e0*/  LDCU.64 UR4, c[0x4][0x30] ;  /* 0x01000600ff0477ac */ /* 0x000e620008000a00 */
[----:B------:R-:W-:Y:S01]  /*01f0*/  IMAD.MOV.U32 R6, RZ, RZ, R18 ;  /* 0x000000ffff067224 */ /* 0x000fe200078e0012 */
[----:B------:R-:W-:-:S05]  /*0200*/  MOV R7, R19 ;  /* 0x0000001300077202 */ /* 0x000fca0000000f00 */
[----:B------:R2:W3:Y:S01]  /*0210*/  LDC.64 R8, c[0x4][R2] ;  /* 0x0100000002087b82 */ /* 0x0004e20000000a00 */
[----:B-1----:R-:W-:Y:S01]  /*0220*/  IMAD.U32 R4, RZ, RZ, UR4 ;  /* 0x00000004ff047e24 */ /* 0x002fe2000f8e00ff */
[----:B------:R-:W-:Y:S01]  /*0230*/  MOV R5, UR5 ;  /* 0x0000000500057c02 */ /* 0x000fe20008000f00 */
[----:B0-----:R-:W-:-:S04]  /*0240*/  FADD R22, R22, 8.6683061834515291672e-40 ;  /* 0x0009705f16167421 */ /* 0x001fc80000000000 */
[----:B------:R-:W0:Y:S02]  /*0250*/  F2F.F64.F32 R16, R22 ;  /* 0x0000001600107310 */ /* 0x000e240000201800 */
[----:B0--3--:R2:W-:Y:S02]  /*0260*/  STL.64 [R1], R16 ;  /* 0x0000001001007387 */ /* 0x0095e40000100a00 */
[----:B------:R-:W-:-:S07]  /*0270*/  LEPC R20, `(.L_x_2) ;  /* 0x000000001014794e */ /* 0x000fce0000000000 */
[----:B--2---:R-:W-:Y:S05]  /*0280*/  CALL.ABS.NOINC R8 ;  /* 0x0000000008007343 */ /* 0x004fea0003c00000 */
.L_x_2:
[----:B------:R0:W-:Y:S01]  /*0290*/  STL.64 [R1], R16 ;  /* 0x0000001001007387 */ /* 0x0001e20000100a00 */
[----:B------:R0:W1:Y:S01]  /*02a0*/  LDC.64 R8, c[0x4][R2] ;  /* 0x0100000002087b82 */ /* 0x0000620000000a00 */
[----:B------:R-:W2:Y:S01]  /*02b0*/  LDCU.64 UR4, c[0x4][0x38] ;  /* 0x01000700ff0477ac */ /* 0x000ea20008000a00 */
[----:B------:R-:W-:Y:S01]  /*02c0*/  IMAD.MOV.U32 R6, RZ, RZ, R18 ;  /* 0x000000ffff067224 */ /* 0x000fe200078e0012 */
[----:B------:R-:W-:Y:S01]  /*02d0*/  MOV R7, R19 ;  /* 0x0000001300077202 */ /* 0x000fe20000000f00 */
[----:B--2---:R-:W-:Y:S01]  /*02e0*/  IMAD.U32 R4, RZ, RZ, UR4 ;  /* 0x00000004ff047e24 */ /* 0x004fe2000f8e00ff */
[----:B0-----:R-:W-:-:S07]  /*02f0*/  MOV R5, UR5 ;  /* 0x0000000500057c02 */ /* 0x001fce0008000f00 */
[----:B------:R-:W-:-:S07]  /*0300*/  LEPC R20, `(.L_x_3) ;  /* 0x000000001014794e */ /* 0x000fce0000000000 */
[----:B-1----:R-:W-:Y:S05]  /*0310*/  CALL.ABS.NOINC R8 ;  /* 0x0000000008007343 */ /* 0x002fea0003c00000 */
.L_x_3:
        /* <DEDUP_REMOVED lines=9> */
.L_x_4:
[----:B------:R-:W-:Y:S01]  /*03b0*/  FADD R22, R22, 1.1451400041551096365e-06 ;  /* 0x3599b2b616167421 */ /* 0x000fe20000000000 */
[----:B------:R-:W0:Y:S01]  /*03c0*/  LDC.64 R2, c[0x4][R2] ;  /* 0x0100000002027b82 */ /* 0x000e220000000a00 */
[----:B------:R-:W1:Y:S01]  /*03d0*/  LDCU.64 UR4, c[0x4][0x48] ;  /* 0x01000900ff0477ac */ /* 0x000e620008000a00 */
[----:B------:R-:W-:Y:S01]  /*03e0*/  IMAD.MOV.U32 R6, RZ, RZ, R18 ;  /* 0x000000ffff067224 */ /* 0x000fe200078e0012 */
[----:B------:R-:W-:Y:S02]  /*03f0*/  MOV R7, R19 ;  /* 0x0000001300077202 */ /* 0x000fe40000000f00 */
[----:B------:R-:W2:Y:S01]  /*0400*/  F2F.F64.F32 R22, R22 ;  /* 0x0000001600167310 */ /* 0x000ea20000201800 */
[----:B-1----:R-:W-:Y:S01]  /*0410*/  IMAD.U32 R4, RZ, RZ, UR4 ;  /* 0x00000004ff047e24 */ /* 0x002fe2000f8e00ff */
[----:B--2---:R1:W-:Y:S01]  /*0420*/  STL.64 [R1], R22 ;  /* 0x0000001601007387 */ /* 0x0043e20000100a00 */
[----:B------:R-:W-:-:S07]  /*0430*/  MOV R5, UR5 ;  /* 0x0000000500057c02 */ /* 0x000fce0008000f00 */
[----:B------:R-:W-:-:S07]  /*0440*/  LEPC R20, `(.L_x_5) ;  /* 0x000000001014794e */ /* 0x000fce0000000000 */
[----:B01----:R-:W-:Y:S05]  /*0450*/  CALL.ABS.NOINC R2 ;  /* 0x0000000002007343 */ /* 0x003fea0003c00000 */
.L_x_5:
[----:B------:R-:W-:Y:S05]  /*0460*/  EXIT ;  /* 0x000000000000794d */ /* 0x000fea0003800000 */
.L_x_6:
[----:B------:R-:W-:-:S00]  /*0470*/  BRA `(.L_x_6) ;  /* 0xfffffffc00fc7947 */ /* 0x000fc0000383ffff */
[----:B------:R-:W-:-:S00]  /*0480*/  NOP ;  /* 0x0000000000007918 */ /* 0x000fc00000000000 */
[----:B------:R-:W-:-:S00]  /*0490*/  NOP ;  /* 0x0000000000007918 */ /* 0x000fc00000000000 */
[----:B------:R-:W-:-:S00]  /*04a0*/  NOP ;  /* 0x0000000000007918 */ /* 0x000fc00000000000 */
[----:B------:R-:W-:-:S00]  /*04b0*/  NOP ;  /* 0x0000000000007918 */ /* 0x000fc00000000000 */
[----:B------:R-:W-:-:S00]  /*04c0*/  NOP ;  /* 0x0000000000007918 */ /* 0x000fc00000000000 */
[----:B------:R-:W-:-:S00]  /*04d0*/  NOP ;  /* 0x0000000000007918 */ /* 0x000fc00000000000 */
[----:B------:R-:W-:-:S00]  /*04e0*/  NOP ;  /* 0x0000000000007918 */ /* 0x000fc00000000000 */
[----:B------:R-:W-:-:S00]  /*04f0*/  NOP ;  /* 0x0000000000007918 */ /* 0x000fc00000000000 */
.L_x_27:


//--------------------- .text._Z11test_approxf    --------------------------
	.section	.text._Z11test_approxf,"ax",@progbits
	.align	128
        .global         _Z11test_approxf
        .type           _Z11test_approxf,@function
        .size           _Z11test_approxf,(.L_x_26 - _Z11test_approxf)
        .other          _Z11test_approxf,@"STO_CUDA_ENTRY STV_DEFAULT"
_Z11test_approxf:
.text._Z11test_approxf:
[----:B------:R-:W0:Y:S08]  /*0000*/  LDC R1, c[0x0][0x37c] ;  /* 0x0000df00ff017b82 */ /* 0x000e300000000800 */
[----:B------:R-:W1:Y:S01]  /*0010*/  LDC R7, c[0x0][0x380] ;  /* 0x0000e000ff077b82 */ /* 0x000e620000000800 */
[----:B------:R-:W2:Y:S01]  /*0020*/  LDCU UR5, c[0x0][0x2fc] ;  /* 0x00005f80ff0577ac */ /* 0x000ea20008000800 */
[----:B0-----:R-:W-:-:S06]  /*0030*/  VIADD R1, R1, 0xffffffd8 ;  /* 0xffffffd801017836 */ /* 0x001fcc0000000000 */
[----:B------:R-:W0:Y:S01]  /*0040*/  LDC R2, c[0x0][0x2f8] ;  /* 0x0000be00ff027b82 */ /* 0x000e220000000800 */
[C---:B-1----:R-:W-:Y:S01]  /*0050*/  FMUL R3, R7.reuse, 0.63661974668502807617 ;  /* 0x3f22f98307037820 */ /* 0x042fe20000400000 */
[----:B------:R-:W-:-:S05]  /*0060*/  FSETP.GE.AND P0, PT, |R7|, 105615, PT ;  /* 0x47ce47800700780b */ /* 0x000fca0003f06200 */
[----:B------:R-:W1:Y:S02]  /*0070*/  F2I.NTZ R3, R3 ;  /* 0x0000000300037305 */ /* 0x000e640000203100 */
[----:B-1----:R-:W-:-:S05]  /*0080*/  I2FP.F32.S32 R0, R3 ;  /* 0x0000000300007245 */ /* 0x002fca0000201400 */
[----:B------:R-:W-:-:S04]  /*0090*/  FFMA R5, R0, -1.5707962512969970703, R7 ;  /* 0xbfc90fda00057823 */ /* 0x000fc80000000007 */
[----:B------:R-:W-:-:S04]  /*00a0*/  FFMA R5, R0, -7.5497894158615963534e-08, R5 ;  /* 0xb3a2216800057823 */ /* 0x000fc80000000005 */
[----:B------:R-:W-:Y:S01]  /*00b0*/  FFMA R18, R0, -5.3903029534742383927e-15, R5 ;  /* 0xa7c234c500127823 */ /* 0x000fe20000000005 */
[----:B--2---:R-:W-:Y:S06]  /*00c0*/  @!P0 BRA `(.L_x_7) ;  /* 0x0000000000e08947 */ /* 0x004fec0003800000 */
[----:B------:R-:W-:-:S13]  /*00d0*/  FSETP.NEU.AND P0, PT, |R7|, +INF , PT ;  /* 0x7f8000000700780b */ /* 0x000fda0003f0d200 */
[----:B------:R-:W-:Y:S01]  /*00e0*/  @!P0 FMUL R18, RZ, R7 ;  /* 0x00000007ff128220 */ /* 0x000fe20000400000 */
[----:B------:R-:W-:Y:S01]  /*00f0*/  @!P0 IMAD.MOV.U32 R3, RZ, RZ, RZ ;  /* 0x000000ffff038224 */ /* 0x000fe200078e00ff */
[----:B------:R-:W-:Y:S06]  /*0100*/  @!P0 BRA `(.L_x_7) ;  /* 0x0000000000d08947 */ /* 0x000fec0003800000 */
[----:B------:R-:W-:Y:S01]  /*0110*/  IMAD.SHL.U32 R3, R7, 0x100, RZ ;  /* 0x0000010007037824 */ /* 0x000fe200078e00ff */
[----:B------:R-:W1:Y:S01]  /*0120*/  LDCU.64 UR6, c[0x0][0x358] ;  /* 0x00006b00ff0677ac */ /* 0x000e620008000a00 */
[----:B------:R-:W-:Y:S02]  /*0130*/  IMAD.MOV.U32 R6, RZ, RZ, RZ ;  /* 0x000000ffff067224 */ /* 0x000fe400078e00ff */
[----:B------:R-:W-:Y:S01]  /*0140*/  IMAD.MOV.U32 R13, RZ, RZ, RZ ;  /* 0x000000ffff0d7224 */ /* 0x000fe200078e00ff */
[----:B------:R-:W-:Y:S01]  /*0150*/  LOP3.LUT R3, R3, 0x80000000, RZ, 0xfc, !PT ;  /* 0x8000000003037812 */ /* 0x000fe200078efcff */
[----:B------:R-:W-:Y:S01]  /*0160*/  IMAD.MOV.U32 R0, RZ, RZ, R1 ;  /* 0x000000ffff007224 */ /* 0x000fe200078e0001 */
[----:B------:R-:W2:Y:S01]  /*0170*/  LDCU.64 UR8, c[0x4][0x50] ;  /* 0x01000a00ff0877ac */ /* 0x000ea20008000a00 */
[----:B------:R-:W-:-:S05]  /*0180*/  UMOV UR4, URZ ;  /* 0x000000ff00047c82 */ /* 0x000fca0008000000 */
.L_x_8:
[----:B--2---:R-:W-:Y:S01]  /*0190*/  IMAD.U32 R8, RZ, RZ, UR8 ;  /* 0x00000008ff087e24 */ /* 0x004fe2000f8e00ff */
[----:B------:R-:W-:-:S05]  /*01a0*/  MOV R9, UR9 ;  /* 0x0000000900097c02 */ /* 0x000fca0008000f00 */
[----:B-1----:R-:W2:Y:S01]  /*01b0*/  LDG.E.CONSTANT R4, desc[UR6][R8.64] ;  /* 0x0000000608047981 */ /* 0x002ea2000c1e9900 */
[----:B------:R-:W-:Y:S02]  /*01c0*/  UIADD3 UR8, UP0, UPT, UR8, 0x4, URZ ;  /* 0x0000000408087890 */ /* 0x000fe4000ff1e0ff */
[----:B------:R-:W-:Y:S02]  /*01d0*/  UIADD3 UR4, UPT, UPT, UR4, 0x1, URZ ;  /* 0x0000000104047890 */ /* 0x000fe4000fffe0ff */
[----:B------:R-:W-:Y:S02]  /*01e0*/  UIADD3.X UR9, UPT, UPT, URZ, UR9, URZ, UP0, !UPT ;  /* 0x00000009ff097290 */ /* 0x000fe400087fe4ff */
[----:B------:R-:W-:Y:S01]  /*01f0*/  UISETP.NE.AND UP0, UPT, UR4, 0x6, UPT ;  /* 0x000000060400788c */ /* 0x000fe2000bf05270 */
[----:B--2---:R-:W-:-:S03]  /*0200*/  IMAD.WIDE.U32 R4, R4, R3, RZ ;  /* 0x0000000304047225 */ /* 0x004fc600078e00ff */
[----:B------:R-:W-:-:S05]  /*0210*/  IADD3 R11, P0, PT, R4, R6, RZ ;  /* 0x00000006040b7210 */ /* 0x000fca0007f1e0ff */
[----:B------:R1:W-:Y:S01]  /*0220*/  STL [R0], R11 ;  /* 0x0000000b00007387 */ /* 0x0003e20000100800 */
[----:B------:R-:W-:Y:S02]  /*0230*/  IMAD.X R6, R5, 0x1, R13, P0 ;  /* 0x0000000105067824 */ /* 0x000fe400000e060d */
[----:B-1----:R-:W-:Y:S01]  /*0240*/  VIADD R0, R0, 0x4 ;  /* 0x0000000400007836 */ /* 0x002fe20000000000 */
[----:B------:R-:W-:Y:S06]  /*0250*/  BRA.U UP0, `(.L_x_8) ;  /* 0xfffffffd00cc7547 */ /* 0x000fec000b83ffff */
[----:B------:R-:W-:Y:S01]  /*0260*/  SHF.R.U32.HI R8, RZ, 0x17, R7 ;  /* 0x00000017ff087819 */ /* 0x000fe20000011607 */
[----:B------:R1:W-:Y:S03]  /*0270*/  STL [R1+0x18], R6 ;  /* 0x0000180601007387 */ /* 0x0003e60000100800 */
[C---:B------:R-:W-:Y:S02]  /*0280*/  LOP3.LUT R0, R8.reuse, 0xe0, RZ, 0xc0, !PT ;  /* 0x000000e008007812 */ /* 0x040fe400078ec0ff */
[----:B------:R-:W-:-:S03]  /*0290*/  LOP3.LUT P0, RZ, R8, 0x1f, RZ, 0xc0, !PT ;  /* 0x0000001f08ff7812 */ /* 0x000fc6000780c0ff */
[----:B------:R-:W-:-:S05]  /*02a0*/  VIADD R0, R0, 0xffffff80 ;  /* 0xffffff8000007836 */ /* 0x000fca0000000000 */
[----:B------:R-:W-:-:S05]  /*02b0*/  SHF.R.U32.HI R0, RZ, 0x5, R0 ;  /* 0x00000005ff007819 */ /* 0x000fca0000011600 */
[----:B------:R-:W-:-:S05]  /*02c0*/  IMAD R9, R0, -0x4, R1 ;  /* 0xfffffffc00097824 */ /* 0x000fca00078e0201 */
[----:B------:R-:W2:Y:S04]  /*02d0*/  LDL R3, [R9+0x18] ;  /* 0x0000180009037983 */ /* 0x000ea80000100800 */
[----:B------:R-:W2:Y:S04]  /*02e0*/  LDL R4, [R9+0x14] ;  /* 0x0000140009047983 */ /* 0x000ea80000100800 */
[----:B------:R-:W3:Y:S01]  /*02f0*/  @P0 LDL R5, [R9+0x10] ;  /* 0x0000100009050983 */ /* 0x000ee20000100800 */
[----:B------:R-:W-:Y:S01]  /*0300*/  LOP3.LUT R0, R8, 0x1f, RZ, 0xc0, !PT ;  /* 0x0000001f08007812 */ /* 0x000fe200078ec0ff */
[----:B------:R-:W-:Y:S01]  /*0310*/  UMOV UR6, 0x54442d19 ;  /* 0x54442d1900067882 */ /* 0x000fe20000000000 */
[----:B------:R-:W-:-:S02]  /*0320*/  UMOV UR7, 0x3bf921fb ;  /* 0x3bf921fb00077882 */ /* 0x000fc40000000000 */
[-C--:B--2---:R-:W-:Y:S02]  /*0330*/  @P0 SHF.L.W.U32.HI R3, R4, R0.reuse, R3 ;  /* 0x0000000004030219 */ /* 0x084fe40000010e03 */
[----:B---3--:R-:W-:Y:S02]  /*0340*/  @P0 SHF.L.W.U32.HI R4, R5, R0, R4 ;  /* 0x0000000005040219 */ /* 0x008fe40000010e04 */
[----:B------:R-:W-:Y:S02]  /*0350*/  ISETP.GE.AND P0, PT, R7, RZ, PT ;  /* 0x000000ff0700720c */ /* 0x000fe40003f06270 */
[C-C-:B------:R-:W-:Y:S01]  /*0360*/  SHF.L.W.U32.HI R0, R4.reuse, 0x2, R3.reuse ;  /* 0x0000000204007819 */ /* 0x140fe20000010e03 */
[----:B------:R-:W-:Y:S01]  /*0370*/  IMAD.SHL.U32 R4, R4, 0x4, RZ ;  /* 0x0000000404047824 */ /* 0x000fe200078e00ff */
[----:B------:R-:W-:Y:S02]  /*0380*/  SHF.R.U32.HI R3, RZ, 0x1e, R3 ;  /* 0x0000001eff037819 */ /* 0x000fe40000011603 */
[----:B------:R-:W-:-:S02]  /*0390*/  SHF.R.S32.HI R5, RZ, 0x1f, R0 ;  /* 0x0000001fff057819 */ /* 0x000fc40000011400 */
[C---:B------:R-:W-:Y:S02]  /*03a0*/  LEA.HI R3, R0.reuse, R3, RZ, 0x1 ;  /* 0x0000000300037211 */ /* 0x040fe400078f08ff */
[C---:B------:R-:W-:Y:S02]  /*03b0*/  LOP3.LUT R4, R5.reuse, R4, RZ, 0x3c, !PT ;  /* 0x0000000405047212 */ /* 0x040fe400078e3cff */
[----:B------:R-:W-:Y:S02]  /*03c0*/  LOP3.LUT R5, R5, R0, RZ, 0x3c, !PT ;  /* 0x0000000005057212 */ /* 0x000fe400078e3cff */
[----:B-1----:R-:W-:Y:S01]  /*03d0*/  LOP3.LUT R6, R0, R7, RZ, 0x3c, !PT ;  /* 0x0000000700067212 */ /* 0x002fe200078e3cff */
[----:B------:R-:W-:-:S03]  /*03e0*/  IMAD.MOV R0, RZ, RZ, -R3 ;  /* 0x000000ffff007224 */ /* 0x000fc600078e0a03 */
[----:B------:R-:W1:Y:S01]  /*03f0*/  I2F.F64.S64 R4, R4 ;  /* 0x0000000400047312 */ /* 0x000e620000301c00 */
[----:B------:R-:W-:Y:S01]  /*0400*/  ISETP.GE.AND P1, PT, R6, RZ, PT ;  /* 0x000000ff0600720c */ /* 0x000fe20003f26270 */
[----:B------:R-:W-:Y:S01]  /*0410*/  @!P0 IMAD.MOV.U32 R3, RZ, RZ, R0 ;  /* 0x000000ffff038224 */ /* 0x000fe200078e0000 */
[----:B-1----:R-:W-:-:S10]  /*0420*/  DMUL R8, R4, UR6 ;  /* 0x0000000604087c28 */ /* 0x002fd40008000000 */
[----:B------:R-:W1:Y:S02]  /*0430*/  F2F.F32.F64 R8, R8 ;  /* 0x0000000800087310 */ /* 0x000e640000301000 */
[----:B-1----:R-:W-:-:S07]  /*0440*/  FSEL R18, -R8, R8, !P1 ;  /* 0x0000000808127208 */ /* 0x002fce0004800100 */
.L_x_7:
[----:B------:R-:W-:Y:S01]  /*0450*/  IADD3 R4, PT, PT, R7, -0xd000000, RZ ;  /* 0xf300000007047810 */ /* 0x000fe20007ffe0ff */
[----:B------:R1:W2:Y:S03]  /*0460*/  MUFU.RSQ R0, R7 ;  /* 0x0000000700007308 */ /* 0x0002a60000001400 */
[----:B------:R-:W-:-:S13]  /*0470*/  ISETP.GT.U32.AND P0, PT, R4, 0x727fffff, PT ;  /* 0x727fffff0400780c */ /* 0x000fda0003f04070 */
[----:B-1----:R-:W-:Y:S05]  /*0480*/  @!P0 BRA `(.L_x_9) ;  /* 0x0000000000108947 */ /* 0x002fea0003800000 */
[----:B------:R-:W-:-:S07]  /*0490*/  MOV R6, 0x4b0 ;  /* 0x000004b000067802 */ /* 0x000fce0000000f00 */
[----:B0-2---:R-:W-:Y:S05]  /*04a0*/  CALL.REL.NOINC `($__internal_0_$__cuda_sm20_sqrt_rn_f32_slowpath) ;  /* 0x0000000400087944 */ /* 0x005fea0003c00000 */
[----:B------:R-:W-:Y:S01]  /*04b0*/  IMAD.MOV.U32 R4, RZ, RZ, R0 ;  /* 0x000000ffff047224 */ /* 0x000fe200078e0000 */
[----:B------:R-:W-:Y:S06]  /*04c0*/  BRA `(.L_x_10) ;  /* 0x0000000000107947 */ /* 0x000fec0003800000 */
.L_x_9:
[C---:B--2---:R-:W-:Y:S01]  /*04d0*/  FMUL.FTZ R4, R0.reuse, R7 ;  /* 0x0000000700047220 */ /* 0x044fe20000410000 */
[----:B------:R-:W-:-:S03]  /*04e0*/  FMUL.FTZ R0, R0, 0.5 ;  /* 0x3f00000000007820 */ /* 0x000fc60000410000 */
[----:B------:R-:W-:-:S04]  /*04f0*/  FFMA R7, -R4, R4, R7 ;  /* 0x0000000404077223 */ /* 0x000fc80000000107 */
[----:B------:R-:W-:-:S07]  /*0500*/  FFMA R4, R7, R0, R4 ;  /* 0x0000000007047223 */ /* 0x000fce0000000004 */
.L_x_10:
[----:B------:R-:W1:Y:S01]  /*0510*/  LDCU UR4, c[0x0][0x380] ;  /* 0x00007000ff0477ac */ /* 0x000e620008000800 */
[----:B------:R-:W-:Y:S02]  /*0520*/  IMAD.MOV.U32 R0, RZ, RZ, 0x3c190000 ;  /* 0x3c190000ff007424 */ /* 0x000fe400078e00ff */
[C---:B------:R-:W-:Y:S01]  /*0530*/  FMUL R5, R18.reuse, R18 ;  /* 0x0000001212057220 */ /* 0x040fe20000400000 */
[----:B------:R-:W2:Y:S01]  /*0540*/  MUFU.RCP R7, R4 ;  /* 0x0000000400077308 */ /* 0x000ea20000001000 */
[----:B------:R-:W-:Y:S02]  /*0550*/  FSETP.NEU.AND P1, PT, |R18|, 0.00049096695147454738617, PT ;  /* 0x3a00b43c1200780b */ /* 0x000fe40003f2d200 */
[----:B------:R-:W-:Y:S01]  /*0560*/  FFMA R0, R5, R0, 0.003265380859375 ;  /* 0x3b56000005007423 */ /* 0x000fe20000000000 */
[----:B------:R-:W-:-:S03]  /*0570*/  LOP3.LUT R3, R3, 0x1, RZ, 0xc0, !PT ;  /* 0x0000000103037812 */ /* 0x000fc600078ec0ff */
[----:B------:R-:W-:Y:S01]  /*0580*/  FFMA R0, R5, R0, 0.0242919921875 ;  /* 0x3cc7000005007423 */ /* 0x000fe20000000000 */
[----:B------:R-:W-:Y:S01]  /*0590*/  ISETP.NE.U32.AND P2, PT, R3, 0x1, PT ;  /* 0x000000010300780c */ /* 0x000fe20003f45070 */
[----:B------:R3:W4:Y:S02]  /*05a0*/  F2F.F64.F32 R16, R4 ;  /* 0x0000000400107310 */ /* 0x0007240000201800 */
[----:B------:R-:W-:Y:S01]  /*05b0*/  FFMA R0, R5, R0, 0.053466796875 ;  /* 0x3d5b000005007423 */ /* 0x000fe20000000000 */
[----:B-1----:R-:W-:-:S03]  /*05c0*/  IMAD.U32 R9, RZ, RZ, UR4 ;  /* 0x00000004ff097e24 */ /* 0x002fc6000f8e00ff */
[C---:B------:R-:W-:Y:S02]  /*05d0*/  FFMA R0, R5.reuse, R0, 0.13337790966033935547 ;  /* 0x3e08943805007423 */ /* 0x040fe40000000000 */
[----:B------:R-:W1:Y:S02]  /*05e0*/  FCHK P0, R9, R4 ;  /* 0x0000000409007302 */ /* 0x000e640000000000 */
[----:B------:R-:W-:Y:S01]  /*05f0*/  FFMA R3, R5, R0, 0.33333230018615722656 ;  /* 0x3eaaaa8805037423 */ /* 0x000fe20000000000 */
[----:B--2---:R-:W-:Y:S01]  /*0600*/  FFMA R0, R7, -R4, 1 ;  /* 0x3f80000007007423 */ /* 0x004fe20000000804 */
[----:B------:R-:W-:-:S03]  /*0610*/  FMUL R5, R5, R18 ;  /* 0x0000001205057220 */ /* 0x000fc60000400000 */
[----:B------:R-:W-:Y:S01]  /*0620*/  FFMA R0, R7, R0, R7 ;  /* 0x0000000007007223 */ /* 0x000fe20000000007 */
[----:B------:R-:W-:-:S03]  /*0630*/  @P1 FFMA R18, R3, R5, R18 ;  /* 0x0000000503121223 */ /* 0x000fc60000000012 */
[----:B------:R-:W-:-:S03]  /*0640*/  FFMA R3, R0, UR4, RZ ;  /* 0x0000000400037c23 */ /* 0x000fc600080000ff */
[----:B------:R-:W2:Y:S01]  /*0650*/  @!P2 MUFU.RCP R18, -R18 ;  /* 0x800000120012a308 */ /* 0x000ea20000001000 */
[----:B0-----:R-:W-:Y:S01]  /*0660*/  IADD3 R2, P1, P2, R1, 0x20, R2 ;  /* 0x0000002001027810 */ /* 0x001fe20007a3e002 */
[----:B------:R-:W-:-:S03]  /*0670*/  FFMA R5, R3, -R4, UR4 ;  /* 0x0000000403057e23 */ /* 0x000fc60008000804 */
[----:B------:R-:W-:Y:S01]  /*0680*/  IADD3.X R19, PT, PT, RZ, UR5, RZ, P1, P2 ;  /* 0x00000005ff137c10 */ /* 0x000fe20008fe44ff */
[----:B------:R-:W-:Y:S01]  /*0690*/  FFMA R0, R0, R5, R3 ;  /* 0x0000000500007223 */ /* 0x000fe20000000003 */
[----:B-1-34-:R-:W-:Y:S07]  /*06a0*/  @!P0 BRA `(.L_x_11) ;  /* 0x00000000000c8947 */ /* 0x01afee0003800000 */
[----:B------:R-:W-:Y:S01]  /*06b0*/  IMAD.MOV.U32 R0, RZ, RZ, R4 ;  /* 0x000000ffff007224 */ /* 0x000fe200078e0004 */
[----:B------:R-:W-:-:S07]  /*06c0*/  MOV R4, 0x6e0 ;  /* 0x000006e000047802 */ /* 0x000fce0000000f00 */
[----:B--2---:R-:W-:Y:S05]  /*06d0*/  CALL.REL.NOINC `($__internal_1_$__cuda_sm3x_div_rn_noftz_f32_slowpath) ;  /* 0x0000000000e07944 */ /* 0x004fea0003c00000 */
.L_x_11:
[----:B------:R-:W0:Y:S01]  /*06e0*/  F2F.F64.F32 R8, R0 ;  /* 0x0000000000087310 */ /* 0x000e220000201800 */
[----:B------:R-:W-:Y:S01]  /*06f0*/  MOV R22, 0x0 ;  /* 0x0000000000167802 */ /* 0x000fe20000000f00 */
[----:B------:R-:W1:Y:S01]  /*0700*/  LDCU.64 UR4, c[0x4][0x8] ;  /* 0x01000100ff0477ac */ /* 0x000e620008000a00 */
[----:B------:R-:W-:Y:S01]  /*0710*/  MOV R6, R2 ;  /* 0x0000000200067202 */ /* 0x000fe20000000f00 */
[----:B------:R-:W-:Y:S01]  /*0720*/  IMAD.MOV.U32 R7, RZ, RZ, R19 ;  /* 0x000000ffff077224 */ /* 0x000fe200078e0013 */
[----:B------:R3:W4:Y:S01]  /*0730*/  LDC.64 R10, c[0x4][R22] ;  /* 0x01000000160a7b82 */ /* 0x0007220000000a00 */
[----:B0-----:R3:W-:Y:S01]  /*0740*/  STL.64 [R1+0x20], R8 ;  /* 0x0000200801007387 */ /* 0x0017e20000100a00 */
[----:B-1----:R-:W-:Y:S02]  /*0750*/  IMAD.U32 R4, RZ, RZ, UR4 ;  /* 0x00000004ff047e24 */ /* 0x002fe4000f8e00ff */
[----:B------:R-:W-:-:S07]  /*0760*/  IMAD.U32 R5, RZ, RZ, UR5 ;  /* 0x00000005ff057e24 */ /* 0x000fce000f8e00ff */
[----:B------:R-:W-:-:S07]  /*0770*/  LEPC R20, `(.L_x_12) ;  /* 0x000000001014794e */ /* 0x000fce0000000000 */
[----:B--234-:R-:W-:Y:S05]  /*0780*/  CALL.ABS.NOINC R10 ;  /* 0x000000000a007343 */ /* 0x01cfea0003c00000 */
.L_x_12:
[----:B------:R-:W0:Y:S01]  /*0790*/  F2F.F64.F32 R8, R18 ;  /* 0x0000001200087310 */ /* 0x000e220000201800 */
[----:B------:R1:W2:Y:S01]  /*07a0*/  LDC.64 R10, c[0x4][R22] ;  /* 0x01000000160a7b82 */ /* 0x0002a20000000a00 */
[----:B------:R-:W3:Y:S01]  /*07b0*/  LDCU.64 UR4, c[0x4][0x10] ;  /* 0x01000200ff0477ac */ /* 0x000ee20008000a00 */
[----:B------:R-:W-:Y:S02]  /*07c0*/  IMAD.MOV.U32 R6, RZ, RZ, R2 ;  /* 0x000000ffff067224 */ /* 0x000fe400078e0002 */
[----:B------:R-:W-:Y:S01]  /*07d0*/  IMAD.MOV.U32 R7, RZ, RZ, R19 ;  /* 0x000000ffff077224 */ /* 0x000fe200078e0013 */
[----:B0-----:R1:W-:Y:S01]  /*07e0*/  STL.64 [R1+0x20], R8 ;  /* 0x0000200801007387 */ /* 0x0013e20000100a00 */
[----:B---3--:R-:W-:Y:S02]  /*07f0*/  IMAD.U32 R4, RZ, RZ, UR4 ;  /* 0x00000004ff047e24 */ /* 0x008fe4000f8e00ff */
[----:B------:R-:W-:-:S07]  /*0800*/  IMAD.U32 R5, RZ, RZ, UR5 ;  /* 0x00000005ff057e24 */ /* 0x000fce000f8e00ff */
[----:B------:R-:W-:-:S07]  /*0810*/  LEPC R20, `(.L_x_13) ;  /* 0x000000001014794e */ /* 0x000fce0000000000 */
[----:B-12---:R-:W-:Y:S05]  /*0820*/  CALL.ABS.NOINC R10 ;  /* 0x000000000a007343 */ /* 0x006fea0003c00000 */
.L_x_13:
[----:B------:R0:W-:Y:S01]  /*0830*/  STL.64 [R1+0x20], R16 ;  /* 0x0000201001007387 */ /* 0x0001e20000100a00 */
[----:B------:R-:W1:Y:S01]  /*0840*/  LDC.64 R22, c[0x4][R22] ;  /* 0x0100000016167b82 */ /* 0x000e620000000a00 */
[----:B------:R-:W2:Y:S01]  /*0850*/  LDCU.64 UR4, c[0x4][0x18] ;  /* 0x01000300ff0477ac */ /* 0x000ea20008000a00 */
[----:B------:R-:W-:Y:S02]  /*0860*/  IMAD.MOV.U32 R6, RZ, RZ, R2 ;  /* 0x000000ffff067224 */ /* 0x000fe400078e0002 */
[----:B------:R-:W-:Y:S02]  /*0870*/  IMAD.MOV.U32 R7, RZ, RZ, R19 ;  /* 0x000000ffff077224 */ /* 0x000fe400078e0013 */
[----:B--2---:R-:W-:Y:S01]  /*0880*/  IMAD.U32 R4, RZ, RZ, UR4 ;  /* 0x00000004ff047e24 */ /* 0x004fe2000f8e00ff */
[----:B0-----:R-:W-:-:S07]  /*0890*/  MOV R5, UR5 ;  /* 0x0000000500057c02 */ /* 0x001fce0008000f00 */
[----:B------:R-:W-:-:S07]  /*08a0*/  LEPC R20, `(.L_x_14) ;  /* 0x000000001014794e */ /* 0x000fce0000000000 */
[----:B-1----:R-:W-:Y:S05]  /*08b0*/  CALL.ABS.NOINC R22 ;  /* 0x0000000016007343 */ /* 0x002fea0003c00000 */
.L_x_14:
[----:B------:R-:W-:Y:S05]  /*08c0*/  EXIT ;  /* 0x000000000000794d */ /* 0x000fea0003800000 */
        .weak           $__internal_0_$__cuda_sm20_sqrt_rn_f32_slowpath
        .type           $__internal_0_$__cuda_sm20_sqrt_rn_f32_slowpath,@function
        .size           $__internal_0_$__cuda_sm20_sqrt_rn_f32_slowpath,($__internal_1_$__cuda_sm3x_div_rn_noftz_f32_slowpath - $__internal_0_$__cuda_sm20_sqrt_rn_f32_slowpath)
$__internal_0_$__cuda_sm20_sqrt_rn_f32_slowpath:
[----:B------:R-:W0:Y:S02]  /*08d0*/  LDC R0, c[0x0][0x380] ;  /* 0x0000e000ff007b82 */ /* 0x000e240000000800 */
[----:B0-----:R-:W-:-:S13]  /*08e0*/  LOP3.LUT P0, RZ, R0, 0x7fffffff, RZ, 0xc0, !PT ;  /* 0x7fffffff00ff7812 */ /* 0x001fda000780c0ff */
[----:B------:R-:W0:Y:S01]  /*08f0*/  @!P0 LDC R4, c[0x0][0x380] ;  /* 0x0000e000ff048b82 */ /* 0x000e220000000800 */
[----:B------:R-:W-:Y:S05]  /*0900*/  @!P0 BRA `(.L_x_15) ;  /* 0x0000000000448947 */ /* 0x000fea0003800000 */
[----:B------:R-:W-:-:S13]  /*0910*/  FSETP.GEU.FTZ.AND P0, PT, R0, RZ, PT ;  /* 0x000000ff0000720b */ /* 0x000fda0003f1e000 */
[----:B0-----:R-:W-:Y:S01]  /*0920*/  @!P0 IMAD.MOV.U32 R4, RZ, RZ, 0x7fffffff ;  /* 0x7fffffffff048424 */ /* 0x001fe200078e00ff */
[----:B------:R-:W-:Y:S06]  /*0930*/  @!P0 BRA `(.L_x_15) ;  /* 0x0000000000388947 */ /* 0x000fec0003800000 */
[----:B------:R-:W-:-:S13]  /*0940*/  FSETP.GTU.FTZ.AND P0, PT, |R0|, +INF , PT ;  /* 0x7f8000000000780b */ /* 0x000fda0003f1c200 */
[----:B------:R-:W-:Y:S01]  /*0950*/  @P0 FADD.FTZ R4, R0, 1 ;  /* 0x3f80000000040421 */ /* 0x000fe20000010000 */
[----:B------:R-:W-:Y:S06]  /*0960*/  @P0 BRA `(.L_x_15) ;  /* 0x00000000002c0947 */ /* 0x000fec0003800000 */
[----:B------:R-:W-:-:S13]  /*0970*/  FSETP.NEU.FTZ.AND P0, PT, |R0|, +INF , PT ;  /* 0x7f8000000000780b */ /* 0x000fda0003f1d200 */
[----:B------:R-:W1:Y:S01]  /*0980*/  @!P0 LDC R4, c[0x0][0x380] ;  /* 0x0000e000ff048b82 */ /* 0x000e620000000800 */
[----:B------:R-:W-:Y:S05]  /*0990*/  @!P0 BRA `(.L_x_15) ;  /* 0x0000000000208947 */ /* 0x000fea0003800000 */
[----:B------:R-:W-:-:S04]  /*09a0*/  FFMA R0, R0, 1.84467440737095516160e+19, RZ ;  /* 0x5f80000000007823 */ /* 0x000fc800000000ff */
[----:B------:R-:W0:Y:S02]  /*09b0*/  MUFU.RSQ R5, R0 ;  /* 0x0000000000057308 */ /* 0x000e240000001400 */
[----:B0-----:R-:W-:Y:S01]  /*09c0*/  FMUL.FTZ R7, R0, R5 ;  /* 0x0000000500077220 */ /* 0x001fe20000410000 */
[----:B------:R-:W-:-:S03]  /*09d0*/  FMUL.FTZ R5, R5, 0.5 ;  /* 0x3f00000005057820 */ /* 0x000fc60000410000 */
[----:B-1----:R-:W-:-:S04]  /*09e0*/  FADD.FTZ R4, -R7, -RZ ;  /* 0x800000ff07047221 */ /* 0x002fc80000010100 */
[----:B------:R-:W-:-:S04]  /*09f0*/  FFMA R4, R7, R4, R0 ;  /* 0x0000000407047223 */ /* 0x000fc80000000000 */
[----:B------:R-:W-:-:S04]  /*0a00*/  FFMA R4, R4, R5, R7 ;  /* 0x0000000504047223 */ /* 0x000fc80000000007 */
[----:B------:R-:W-:-:S07]  /*0a10*/  FMUL.FTZ R4, R4, 2.3283064365386962891e-10 ;  /* 0x2f80000004047820 */ /* 0x000fce0000410000 */
.L_x_15:
[----:B------:R-:W-:Y:S02]  /*0a20*/  HFMA2 R5, -RZ, RZ, 0, 0 ;  /* 0x00000000ff057431 */ /* 0x000fe400000001ff */
[----:B01----:R-:W-:Y:S02]  /*0a30*/  IMAD.MOV.U32 R0, RZ, RZ, R4 ;  /* 0x000000ffff007224 */ /* 0x003fe400078e0004 */
[----:B------:R-:W-:-:S04]  /*0a40*/  IMAD.MOV.U32 R4, RZ, RZ, R6 ;  /* 0x000000ffff047224 */ /* 0x000fc800078e0006 */
[----:B------:R-:W-:Y:S05]  /*0a50*/  RET.REL.NODEC R4 `(_Z11test_approxf) ;  /* 0xfffffff404687950 */ /* 0x000fea0003c3ffff */
        .weak           $__internal_1_$__cuda_sm3x_div_rn_noftz_f32_slowpath
        .type           $__internal_1_$__cuda_sm3x_div_rn_noftz_f32_slowpath,@function
        .size           $__internal_1_$__cuda_sm3x_div_rn_noftz_f32_slowpath,(.L_x_26 - $__internal_1_$__cuda_sm3x_div_rn_noftz_f32_slowpath)
$__internal_1_$__cuda_sm3x_div_rn_noftz_f32_slowpath:
[----:B------:R-:W0:Y:S01]  /*0a60*/  LDC R3, c[0x0][0x380] ;  /* 0x0000e000ff037b82 */ /* 0x000e220000000800 */
[----:B------:R-:W-:-:S04]  /*0a70*/  SHF.R.U32.HI R5, RZ, 0x17, R0 ;  /* 0x00000017ff057819 */ /* 0x000fc80000011600 */
[----:B------:R-:W-:-:S03]  /*0a80*/  LOP3.LUT R13, R5, 0xff, RZ, 0xc0, !PT ;  /* 0x000000ff050d7812 */ /* 0x000fc600078ec0ff */
[----:B------:R-:W1:Y:S02]  /*0a90*/  LDC R7, c[0x0][0x380] ;  /* 0x0000e000ff077b82 */ /* 0x000e640000000800 */
[----:B------:R-:W-:-:S05]  /*0aa0*/  VIADD R9, R13, 0xffffffff ;  /* 0xffffffff0d097836 */ /* 0x000fca0000000000 */
[----:B------:R-:W-:Y:S02]  /*0ab0*/  ISETP.GT.U32.AND P0, PT, R9, 0xfd, PT ;  /* 0x000000fd0900780c */ /* 0x000fe40003f04070 */
[----:B0-----:R-:W-:-:S04]  /*0ac0*/  SHF.R.U32.HI R5, RZ, 0x17, R3 ;  /* 0x00000017ff057819 */ /* 0x001fc80000011603 */
[----:B------:R-:W-:-:S05]  /*0ad0*/  LOP3.LUT R6, R5, 0xff, RZ, 0xc0, !PT ;  /* 0x000000ff05067812 */ /* 0x000fca00078ec0ff */
[----:B------:R-:W-:-:S05]  /*0ae0*/  VIADD R8, R6, 0xffffffff ;  /* 0xffffffff06087836 */ /* 0x000fca0000000000 */
[----:B------:R-:W-:-:S13]  /*0af0*/  ISETP.GT.U32.OR P0, PT, R8, 0xfd, P0 ;  /* 0x000000fd0800780c */ /* 0x000fda0000704470 */
[----:B------:R-:W-:Y:S01]  /*0b00*/  @!P0 IMAD.MOV.U32 R5, RZ, RZ, RZ ;  /* 0x000000ffff058224 */ /* 0x000fe200078e00ff */
[----:B-1----:R-:W-:Y:S06]  /*0b10*/  @!P0 BRA `(.L_x_16) ;  /* 0x00000000005c8947 */ /* 0x002fec0003800000 */
[----:B------:R-:W-:Y:S02]  /*0b20*/  FSETP.GTU.FTZ.AND P0, PT, |R3|, +INF , PT ;  /* 0x7f8000000300780b */ /* 0x000fe40003f1c200 */
[----:B------:R-:W-:-:S04]  /*0b30*/  FSETP.GTU.FTZ.AND P1, PT, |R0|, +INF , PT ;  /* 0x7f8000000000780b */ /* 0x000fc80003f3c200 */
[----:B------:R-:W-:-:S13]  /*0b40*/  PLOP3.LUT P0, PT, P0, P1, PT, 0xf8, 0x8f ;  /* 0x00000000008f781c */ /* 0x000fda0000703f70 */
[----:B------:R-:W-:Y:S05]  /*0b50*/  @P0 BRA `(.L_x_17) ;  /* 0x0000000400440947 */ /* 0x000fea0003800000 */
[----:B------:R-:W-:-:S13]  /*0b60*/  LOP3.LUT P0, RZ, R0, 0x7fffffff, R7, 0xc8, !PT ;  /* 0x7fffffff00ff7812 */ /* 0x000fda000780c807 */
[----:B------:R-:W-:Y:S05]  /*0b70*/  @!P0 BRA `(.L_x_18) ;  /* 0x0000000400348947 */ /* 0x000fea0003800000 */
[C---:B------:R-:W-:Y:S02]  /*0b80*/  FSETP.NEU.FTZ.AND P2, PT, |R3|.reuse, +INF , PT ;  /* 0x7f8000000300780b */ /* 0x040fe40003f5d200 */
[----:B------:R-:W-:Y:S02]  /*0b90*/  FSETP.NEU.FTZ.AND P1, PT, |R0|, +INF , PT ;  /* 0x7f8000000000780b */ /* 0x000fe40003f3d200 */
[----:B------:R-:W-:-:S11]  /*0ba0*/  FSETP.NEU.FTZ.AND P0, PT, |R3|, +INF , PT ;  /* 0x7f8000000300780b */ /* 0x000fd60003f1d200 */
[----:B------:R-:W-:Y:S05]  /*0bb0*/  @!P1 BRA !P2, `(.L_x_18) ;  /* 0x0000000400249947 */ /* 0x000fea0005000000 */
[----:B------:R-:W-:-:S04]  /*0bc0*/  LOP3.LUT P2, RZ, R7, 0x7fffffff, RZ, 0xc0, !PT ;  /* 0x7fffffff07ff7812 */ /* 0x000fc8000784c0ff */
[----:B------:R-:W-:-:S13]  /*0bd0*/  PLOP3.LUT P1, PT, P1, P2, PT, 0x2f, 0xf2 ;  /* 0x0000000000f2781c */ /* 0x000fda0000f24577 */
[----:B------:R-:W-:Y:S05]  /*0be0*/  @P1 BRA `(.L_x_19) ;  /* 0x0000000400101947 */ /* 0x000fea0003800000 */
[----:B------:R-:W-:-:S04]  /*0bf0*/  LOP3.LUT P1, RZ, R0, 0x7fffffff, RZ, 0xc0, !PT ;  /* 0x7fffffff00ff7812 */ /* 0x000fc8000782c0ff */
[----:B------:R-:W-:-:S13]  /*0c00*/  PLOP3.LUT P0, PT, P0, P1, PT, 0x2f, 0xf2 ;  /* 0x0000000000f2781c */ /* 0x000fda0000702577 */
[----:B------:R-:W-:Y:S05]  /*0c10*/  @P0 BRA `(.L_x_20) ;  /* 0x0000000000f80947 */ /* 0x000fea0003800000 */
[----:B------:R-:W-:Y:S02]  /*0c20*/  ISETP.GE.AND P0, PT, R8, RZ, PT ;  /* 0x000000ff0800720c */ /* 0x000fe40003f06270 */
[----:B------:R-:W-:-:S11]  /*0c30*/  ISETP.GE.AND P1, PT, R9, RZ, PT ;  /* 0x000000ff0900720c */ /* 0x000fd60003f26270 */
[----:B------:R-:W-:Y:S02]  /*0c40*/  @P0 IMAD.MOV.U32 R5, RZ, RZ, RZ ;  /* 0x000000ffff050224 */ /* 0x000fe400078e00ff */
[----:B------:R-:W-:Y:S01]  /*0c50*/  @!P0 FFMA R7, R3, 1.84467440737095516160e+19, RZ ;  /* 0x5f80000003078823 */ /* 0x000fe200000000ff */
[----:B------:R-:W-:Y:S02]  /*0c60*/  @!P0 IMAD.MOV.U32 R5, RZ, RZ, -0x40 ;  /* 0xffffffc0ff058424 */ /* 0x000fe400078e00ff */
[----:B------:R-:W-:-:S03]  /*0c70*/  @!P1 FFMA R0, R0, 1.84467440737095516160e+19, RZ ;  /* 0x5f80000000009823 */ /* 0x000fc600000000ff */
[----:B------:R-:W-:-:S07]  /*0c80*/  @!P1 IADD3 R5, PT, PT, R5, 0x40, RZ ;  /* 0x0000004005059810 */ /* 0x000fce0007ffe0ff */
.L_x_16:
[----:B------:R-:W-:Y:S01]  /*0c90*/  LEA R3, R13, 0xc0800000, 0x17 ;  /* 0xc08000000d037811 */ /* 0x000fe200078eb8ff */
[----:B------:R-:W-:-:S04]  /*0ca0*/  VIADD R6, R6, 0xffffff81 ;  /* 0xffffff8106067836 */ /* 0x000fc80000000000 */
[----:B------:R-:W-:Y:S02]  /*0cb0*/  IMAD.IADD R3, R0, 0x1, -R3 ;  /* 0x0000000100037824 */ /* 0x000fe400078e0a03 */
[C---:B------:R-:W-:Y:S01]  /*0cc0*/  IMAD R0, R6.reuse, -0x800000, R7 ;  /* 0xff80000006007824 */ /* 0x040fe200078e0207 */
[----:B------:R-:W-:Y:S01]  /*0cd0*/  IADD3 R6, PT, PT, R6, 0x7f, -R13 ;  /* 0x0000007f06067810 */ /* 0x000fe20007ffe80d */
[----:B------:R-:W0:Y:S01]  /*0ce0*/  MUFU.RCP R8, R3 ;  /* 0x0000000300087308 */ /* 0x000e220000001000 */
[----:B------:R-:W-:-:S03]  /*0cf0*/  FADD.FTZ R9, -R3, -RZ ;  /* 0x800000ff03097221 */ /* 0x000fc60000010100 */
[----:B------:R-:W-:Y:S02]  /*0d00*/  IMAD.IADD R6, R6, 0x1, R5 ;  /* 0x0000000106067824 */ /* 0x000fe400078e0205 */
[----:B0-----:R-:W-:-:S04]  /*0d10*/  FFMA R11, R8, R9, 1 ;  /* 0x3f800000080b7423 */ /* 0x001fc80000000009 */
[----:B------:R-:W-:-:S04]  /*0d20*/  FFMA R10, R8, R11, R8 ;  /* 0x0000000b080a7223 */ /* 0x000fc80000000008 */
[----:B------:R-:W-:-:S04]  /*0d30*/  FFMA R7, R0, R10, RZ ;  /* 0x0000000a00077223 */ /* 0x000fc800000000ff */
[----:B------:R-:W-:-:S04]  /*0d40*/  FFMA R8, R9, R7, R0 ;  /* 0x0000000709087223 */ /* 0x000fc80000000000 */
[----:B------:R-:W-:-:S04]  /*0d50*/  FFMA R7, R10, R8, R7 ;  /* 0x000000080a077223 */ /* 0x000fc80000000007 */
[----:B------:R-:W-:-:S04]  /*0d60*/  FFMA R8, R9, R7, R0 ;  /* 0x0000000709087223 */ /* 0x000fc80000000000 */
[----:B------:R-:W-:-:S05]  /*0d70*/  FFMA R0, R10, R8, R7 ;  /* 0x000000080a007223 */ /* 0x000fca0000000007 */
[----:B------:R-:W-:-:S04]  /*0d80*/  SHF.R.U32.HI R3, RZ, 0x17, R0 ;  /* 0x00000017ff037819 */ /* 0x000fc80000011600 */
[----:B------:R-:W-:-:S05]  /*0d90*/  LOP3.LUT R3, R3, 0xff, RZ, 0xc0, !PT ;  /* 0x000000ff03037812 */ /* 0x000fca00078ec0ff */
[----:B------:R-:W-:-:S04]  /*0da0*/  IMAD.IADD R9, R3, 0x1, R6 ;  /* 0x0000000103097824 */ /* 0x000fc800078e0206 */
[----:B------:R-:W-:-:S05]  /*0db0*/  VIADD R3, R9, 0xffffffff ;  /* 0xffffffff09037836 */ /* 0x000fca0000000000 */
[----:B------:R-:W-:-:S13]  /*0dc0*/  ISETP.GE.U32.AND P0, PT, R3, 0xfe, PT ;  /* 0x000000fe0300780c */ /* 0x000fda0003f06070 */
[----:B------:R-:W-:Y:S05]  /*0dd0*/  @!P0 BRA `(.L_x_21) ;  /* 0x0000000000808947 */ /* 0x000fea0003800000 */
[----:B------:R-:W-:-:S13]  /*0de0*/  ISETP.GT.AND P0, PT, R9, 0xfe, PT ;  /* 0x000000fe0900780c */ /* 0x000fda0003f04270 */
[----:B------:R-:W-:Y:S05]  /*0df0*/  @P0 BRA `(.L_x_22) ;  /* 0x00000000006c0947 */ /* 0x000fea0003800000 */
[----:B------:R-:W-:-:S13]  /*0e00*/  ISETP.GE.AND P0, PT, R9, 0x1, PT ;  /* 0x000000010900780c */ /* 0x000fda0003f06270 */
[----:B------:R-:W-:Y:S05]  /*0e10*/  @P0 BRA `(.L_x_23) ;  /* 0x0000000000980947 */ /* 0x000fea0003800000 */
[----:B------:R-:W-:Y:S02]  /*0e20*/  ISETP.GE.AND P0, PT, R9, -0x18, PT ;  /* 0xffffffe80900780c */ /* 0x000fe40003f06270 */
[----:B------:R-:W-:-:S11]  /*0e30*/  LOP3.LUT R0, R0, 0x80000000, RZ, 0xc0, !PT ;  /* 0x8000000000007812 */ /* 0x000fd600078ec0ff */
[----:B------:R-:W-:Y:S05]  /*0e40*/  @!P0 BRA `(.L_x_23) ;  /* 0x00000000008c8947 */ /* 0x000fea0003800000 */
[CCC-:B------:R-:W-:Y:S01]  /*0e50*/  FFMA.RZ R3, R10.reuse, R8.reuse, R7.reuse ;  /* 0x000000080a037223 */ /* 0x1c0fe2000000c007 */
[CCC-:B------:R-:W-:Y:S01]  /*0e60*/  FFMA.RM R6, R10.reuse, R8.reuse, R7.reuse ;  /* 0x000000080a067223 */ /* 0x1c0fe20000004007 */
[C---:B------:R-:W-:Y:S02]  /*0e70*/  ISETP.NE.AND P2, PT, R9.reuse, RZ, PT ;  /* 0x000000ff0900720c */ /* 0x040fe40003f45270 */
[----:B------:R-:W-:Y:S02]  /*0e80*/  ISETP.NE.AND P1, PT, R9, RZ, PT ;  /* 0x000000ff0900720c */ /* 0x000fe40003f25270 */
[----:B------:R-:W-:Y:S01]  /*0e90*/  LOP3.LUT R5, R3, 0x7fffff, RZ, 0xc0, !PT ;  /* 0x007fffff03057812 */ /* 0x000fe200078ec0ff */
[----:B------:R-:W-:Y:S01]  /*0ea0*/  FFMA.RP R3, R10, R8, R7 ;  /* 0x000000080a037223 */ /* 0x000fe20000008007 */
[----:B------:R-:W-:Y:S01]  /*0eb0*/  IADD3 R8, PT, PT, R9, 0x20, RZ ;  /* 0x0000002009087810 */ /* 0x000fe20007ffe0ff */
[----:B------:R-:W-:Y:S01]  /*0ec0*/  IMAD.MOV R7, RZ, RZ, -R9 ;  /* 0x000000ffff077224 */ /* 0x000fe200078e0a09 */
[----:B------:R-:W-:-:S02]  /*0ed0*/  LOP3.LUT R5, R5, 0x800000, RZ, 0xfc, !PT ;  /* 0x0080000005057812 */ /* 0x000fc400078efcff */
[----:B------:R-:W-:Y:S02]  /*0ee0*/  FSETP.NEU.FTZ.AND P0, PT, R3, R6, PT ;  /* 0x000000060300720b */ /* 0x000fe40003f1d000 */
[----:B------:R-:W-:Y:S02]  /*0ef0*/  SHF.L.U32 R8, R5, R8, RZ ;  /* 0x0000000805087219 */ /* 0x000fe400000006ff */
[----:B------:R-:W-:Y:S02]  /*0f00*/  SEL R6, R7, RZ, P2 ;  /* 0x000000ff07067207 */ /* 0x000fe40001000000 */
[----:B------:R-:W-:Y:S02]  /*0f10*/  ISETP.NE.AND P1, PT, R8, RZ, P1 ;  /* 0x000000ff0800720c */ /* 0x000fe40000f25270 */
[----:B------:R-:W-:Y:S02]  /*0f20*/  SHF.R.U32.HI R6, RZ, R6, R5 ;  /* 0x00000006ff067219 */ /* 0x000fe40000011605 */
[----:B------:R-:W-:-:S02]  /*0f30*/  PLOP3.LUT P0, PT, P0, P1, PT, 0xf8, 0x8f ;  /* 0x00000000008f781c */ /* 0x000fc40000703f70 */
[----:B------:R-:W-:Y:S02]  /*0f40*/  SHF.R.U32.HI R8, RZ, 0x1, R6 ;  /* 0x00000001ff087819 */ /* 0x000fe40000011606 */
[----:B------:R-:W-:-:S04]  /*0f50*/  SEL R3, RZ, 0x1, !P0 ;  /* 0x00000001ff037807 */ /* 0x000fc80004000000 */
[----:B------:R-:W-:-:S04]  /*0f60*/  LOP3.LUT R3, R3, 0x1, R8, 0xf8, !PT ;  /* 0x0000000103037812 */ /* 0x000fc800078ef808 */
[----:B------:R-:W-:-:S05]  /*0f70*/  LOP3.LUT R3, R3, R6, RZ, 0xc0, !PT ;  /* 0x0000000603037212 */ /* 0x000fca00078ec0ff */
[----:B------:R-:W-:-:S05]  /*0f80*/  IMAD.IADD R3, R8, 0x1, R3 ;  /* 0x0000000108037824 */ /* 0x000fca00078e0203 */
[----:B------:R-:W-:Y:S01]  /*0f90*/  LOP3.LUT R0, R3, R0, RZ, 0xfc, !PT ;  /* 0x0000000003007212 */ /* 0x000fe200078efcff */
[----:B------:R-:W-:Y:S06]  /*0fa0*/  BRA `(.L_x_23) ;  /* 0x0000000000347947 */ /* 0x000fec0003800000 */
.L_x_22:
[----:B------:R-:W-:-:S04]  /*0fb0*/  LOP3.LUT R0, R0, 0x80000000, RZ, 0xc0, !PT ;  /* 0x8000000000007812 */ /* 0x000fc800078ec0ff */
[----:B------:R-:W-:Y:S01]  /*0fc0*/  LOP3.LUT R0, R0, 0x7f800000, RZ, 0xfc, !PT ;  /* 0x7f80000000007812 */ /* 0x000fe200078efcff */
[----:B------:R-:W-:Y:S06]  /*0fd0*/  BRA `(.L_x_23) ;  /* 0x0000000000287947 */ /* 0x000fec0003800000 */
.L_x_21:
[----:B------:R-:W-:Y:S01]  /*0fe0*/  IMAD R0, R6, 0x800000, R0 ;  /* 0x0080000006007824 */ /* 0x000fe200078e0200 */
[----:B------:R-:W-:Y:S06]  /*0ff0*/  BRA `(.L_x_23) ;  /* 0x0000000000207947 */ /* 0x000fec0003800000 */
.L_x_20:
[----:B------:R-:W-:-:S04]  /*1000*/  LOP3.LUT R0, R0, 0x80000000, R7, 0x48, !PT ;  /* 0x8000000000007812 */ /* 0x000fc800078e4807 */
[----:B------:R-:W-:Y:S01]  /*1010*/  LOP3.LUT R0, R0, 0x7f800000, RZ, 0xfc, !PT ;  /* 0x7f80000000007812 */ /* 0x000fe200078efcff */
[----:B------:R-:W-:Y:S06]  /*1020*/  BRA `(.L_x_23) ;  /* 0x0000000000147947 */ /* 0x000fec0003800000 */
.L_x_19:
[----:B------:R-:W-:Y:S01]  /*1030*/  LOP3.LUT R0, R0, 0x80000000, R7, 0x48, !PT ;  /* 0x8000000000007812 */ /* 0x000fe200078e4807 */
[----:B------:R-:W-:Y:S06]  /*1040*/  BRA `(.L_x_23) ;  /* 0x00000000000c7947 */ /* 0x000fec0003800000 */
.L_x_18:
[----:B------:R-:W0:Y:S01]  /*1050*/  MUFU.RSQ R0, -QNAN ;  /* 0xffc0000000007908 */ /* 0x000e220000001400 */
[----:B------:R-:W-:Y:S05]  /*1060*/  BRA `(.L_x_23) ;  /* 0x0000000000047947 */ /* 0x000fea0003800000 */
.L_x_17:
[----:B------:R-:W-:-:S07]  /*1070*/  FADD.FTZ R0, R0, R3 ;  /* 0x0000000300007221 */ /* 0x000fce0000010000 */
.L_x_23:
[----:B------:R-:W-:-:S04]  /*1080*/  IMAD.MOV.U32 R5, RZ, RZ, 0x0 ;  /* 0x00000000ff057424 */ /* 0x000fc800078e00ff */
[----:B0-----:R-:W-:Y:S05]  /*1090*/  RET.REL.NODEC R4 `(_Z11test_approxf) ;  /* 0xffffffec04d87950 */ /* 0x001fea0003c3ffff */
.L_x_24:
        /* <DEDUP_REMOVED lines=14> */
.L_x_26:


//--------------------- .nv.global.init           --------------------------
	.section	.nv.global.init,"aw",@progbits
	.align	4
.nv.global.init:
	.type		__cudart_i2opi_f,@object
	.size		__cudart_i2opi_f,($str$6 - __cudart_i2opi_f)
__cudart_i2opi_f:
        /*0000*/ 	.byte	0x41, 0x90, 0x43, 0x3c, 0x99, 0x95, 0x62, 0xdb, 0xc0, 0xdd, 0x34, 0xf5, 0xd1, 0x57, 0x27, 0xfc
        /*0010*/ 	.byte	0x29, 0x15, 0x44, 0x4e, 0x6e, 0x83, 0xf9, 0xa2
	.type		$str$6,@object
	.size		$str$6,($str$5 - $str$6)
$str$6:
        /*0018*/ 	.byte	0x66, 0x3a, 0x20, 0x25, 0x61, 0x0a, 0x00
	.type		$str$5,@object
	.size		$str$5,($str - $str$5)
$str$5:
        /*001f*/ 	.byte	0x66, 0x3a, 0x20, 0x25, 0x66, 0x0a, 0x00
	.type		$str,@object
	.size		$str,($str$8 - $str)
$str:
        /*0026*/ 	.byte	0x64, 0x69, 0x76, 0x3a, 0x20, 0x25, 0x66, 0x0a, 0x00
	.type		$str$8,@object
	.size		$str$8,($str$4 - $str$8)
$str$8:
        /*002f*/ 	.byte	0x61, 0x20, 0x2b, 0x20, 0x66, 0x3a, 0x20, 0x25, 0x66, 0x0a, 0x00
	.type		$str$4,@object
	.size		$str$4,($str$3 - $str$4)
$str$4:
        /*003a*/ 	.byte	0x73, 0x6d, 0x61, 0x6c, 0x6c, 0x3a, 0x20, 0x25, 0x61, 0x0a, 0x00
	.type		$str$3,@object
	.size		$str$3,($str$2 - $str$3)
$str$3:
        /*0045*/ 	.byte	0x73, 0x6d, 0x61, 0x6c, 0x6c, 0x3a, 0x20, 0x25, 0x66, 0x0a, 0x00
	.type		$str$2,@object
	.size		$str$2,($str$1 - $str$2)
$str$2:
        /*0050*/ 	.byte	0x73, 0x71, 0x72, 0x74, 0x5f, 0x64, 0x3a, 0x20, 0x25, 0x66, 0x0a, 0x00
	.type		$str$1,@object
	.size		$str$1,($str$7 - $str$1)
$str$1:
        /*005c*/ 	.byte	0x74, 0x61, 0x6e, 0x5f, 0x61, 0x70, 0x70, 0x72, 0x6f, 0x78, 0x3a, 0x20, 0x25, 0x66, 0x0a, 0x00
	.type		$str$7,@object
	.size		$str$7,(.L_7 - $str$7)
$str$7:
        /*006c*/ 	.byte	0x66, 0x20, 0x2b, 0x20, 0x73, 0x6d, 0x61, 0x6c, 0x6c, 0x3a, 0x20, 0x25, 0x32, 0x61, 0x0a, 0x00
.L_7:


//--------------------- .nv.shared.reserved.0     --------------------------
	.section	.nv.shared.reserved.0,"aw",@nobits
	.weak		__nv_reservedSMEM_offset_0_alias
	.size		__nv_reservedSMEM_offset_0_alias, 0, 64
	.other		__nv_reservedSMEM_offset_0_alias,@"STO_CUDA_RESERVED_SHARED STV_DEFAULT"
__nv_reservedSMEM_offset_0_alias:
	.zero		0
	.zero		64


//--------------------- .nv.constant0._Z8test_ftzf --------------------------
	.section	.nv.constant0._Z8test_ftzf,"a",@progbits
	.sectionflags	@""
	.align	4
.nv.constant0._Z8test_ftzf:
	.zero		900


//--------------------- .nv.constant0._Z11test_approxf --------------------------
	.section	.nv.constant0._Z11test_approxf,"a",@progbits
	.sectionflags	@""
	.align	4
.nv.constant0._Z11test_approxf:
	.zero		900


//--------------------- SYMBOLS --------------------------

	.type		.nv.reservedSmem.offset0,@object
	.size		.nv.reservedSmem.offset0,0x4
	.type		vprintf,@function
